	.headerflags	@"EF_CUDA_TEXMODE_UNIFIED EF_CUDA_64BIT_ADDRESS EF_CUDA_ACCELERATORS EF_CUDA_SM90 EF_CUDA_VIRTUAL_SM(EF_CUDA_SM90)"
	.elftype	@"ET_EXEC"


//--------------------- .nv.info                  --------------------------
	.section	.nv.info,"",@"SHT_CUDA_INFO"
	.align	4


	//----- nvinfo : EIATTR_REGCOUNT
	.align		4
        /*0000*/ 	.byte	0x04, 0x2f
        /*0002*/ 	.short	(.L_3 - .L_2)
	.align		4
.L_2:
        /*0004*/ 	.word	index@(triton_poi_fused__native_batch_norm_legit_no_training_leaky_relu_6)
        /*0008*/ 	.word	0x00000020


	//----- nvinfo : EIATTR_MIN_STACK_SIZE
	.align		4
.L_3:
        /*000c*/ 	.byte	0x04, 0x12
        /*000e*/ 	.short	(.L_5 - .L_4)
	.align		4
.L_4:
        /*0010*/ 	.word	index@(triton_poi_fused__native_batch_norm_legit_no_training_leaky_relu_6)
        /*0014*/ 	.word	0x00000000


	//----- nvinfo : EIATTR_FRAME_SIZE
	.align		4
.L_5:
        /*0018*/ 	.byte	0x04, 0x11
        /*001a*/ 	.short	(.L_7 - .L_6)
	.align		4
.L_6:
        /*001c*/ 	.word	index@(triton_poi_fused__native_batch_norm_legit_no_training_leaky_relu_6)
        /*0020*/ 	.word	0x00000000


	//----- nvinfo : EIATTR_MIN_STACK_SIZE
	.align		4
.L_7:
        /*0024*/ 	.byte	0x04, 0x12
        /*0026*/ 	.short	(.L_9 - .L_8)
	.align		4
.L_8:
        /*0028*/ 	.word	index@(triton_poi_fused__native_batch_norm_legit_no_training_leaky_relu_6)
        /*002c*/ 	.word	0x00000000
.L_9:


//--------------------- .nv.info.triton_poi_fused__native_batch_norm_legit_no_training_leaky_relu_6 --------------------------
	.section	.nv.info.triton_poi_fused__native_batch_norm_legit_no_training_leaky_relu_6,"",@"SHT_CUDA_INFO"
	.sectionflags	@""
	.align	4


	//----- nvinfo : EIATTR_CUDA_API_VERSION
	.align		4
        /*0000*/ 	.byte	0x04, 0x37
        /*0002*/ 	.short	(.L_11 - .L_10)
.L_10:
        /*0004*/ 	.word	0x0000007c


	//----- nvinfo : EIATTR_KPARAM_INFO
	.align		4
.L_11:
        /*0008*/ 	.byte	0x04, 0x17
        /*000a*/ 	.short	(.L_13 - .L_12)
.L_12:
        /*000c*/ 	.word	0x00000000
        /*0010*/ 	.short	0x0006
        /*0012*/ 	.short	0x0030
        /*0014*/ 	.byte	0x00, 0xf0, 0x11, 0x00


	//----- nvinfo : EIATTR_KPARAM_INFO
	.align		4
.L_13:
        /*0018*/ 	.byte	0x04, 0x17
        /*001a*/ 	.short	(.L_15 - .L_14)
.L_14:
        /*001c*/ 	.word	0x00000000
        /*0020*/ 	.short	0x0005
        /*0022*/ 	.short	0x0028
        /*0024*/ 	.byte	0x00, 0xf4, 0x21, 0x00


	//----- nvinfo : EIATTR_KPARAM_INFO
	.align		4
.L_15:
        /*0028*/ 	.byte	0x04, 0x17
        /*002a*/ 	.short	(.L_17 - .L_16)
.L_16:
        /*002c*/ 	.word	0x00000000
        /*0030*/ 	.short	0x0004
        /*0032*/ 	.short	0x0020
        /*0034*/ 	.byte	0x00, 0xf4, 0x21, 0x00


	//----- nvinfo : EIATTR_KPARAM_INFO
	.align		4
.L_17:
        /*0038*/ 	.byte	0x04, 0x17
        /*003a*/ 	.short	(.L_19 - .L_18)
.L_18:
        /*003c*/ 	.word	0x00000000
        /*0040*/ 	.short	0x0003
        /*0042*/ 	.short	0x0018
        /*0044*/ 	.byte	0x00, 0xf4, 0x21, 0x00


	//----- nvinfo : EIATTR_KPARAM_INFO
	.align		4
.L_19:
        /*0048*/ 	.byte	0x04, 0x17
        /*004a*/ 	.short	(.L_21 - .L_20)
.L_20:
        /*004c*/ 	.word	0x00000000
        /*0050*/ 	.short	0x0002
        /*0052*/ 	.short	0x0010
        /*0054*/ 	.byte	0x00, 0xf4, 0x21, 0x00


	//----- nvinfo : EIATTR_KPARAM_INFO
	.align		4
.L_21:
        /*0058*/ 	.byte	0x04, 0x17
        /*005a*/ 	.short	(.L_23 - .L_22)
.L_22:
        /*005c*/ 	.word	0x00000000
        /*0060*/ 	.short	0x0001
        /*0062*/ 	.short	0x0008
        /*0064*/ 	.byte	0x00, 0xf4, 0x21, 0x00


	//----- nvinfo : EIATTR_KPARAM_INFO
	.align		4
.L_23:
        /*0068*/ 	.byte	0x04, 0x17
        /*006a*/ 	.short	(.L_25 - .L_24)
.L_24:
        /*006c*/ 	.word	0x00000000
        /*0070*/ 	.short	0x0000
        /*0072*/ 	.short	0x0000
        /*0074*/ 	.byte	0x00, 0xf4, 0x21, 0x00


	//----- nvinfo : EIATTR_SPARSE_MMA_MASK
	.align		4
.L_25:
        /*0078*/ 	.byte	0x03, 0x50
        /*007a*/ 	.short	0x0000


	//----- nvinfo : EIATTR_MAXREG_COUNT
	.align		4
        /*007c*/ 	.byte	0x03, 0x1b
        /*007e*/ 	.short	0x00ff


	//----- nvinfo : EIATTR_EXIT_INSTR_OFFSETS
	.align		4
        /*0080*/ 	.byte	0x04, 0x1c
        /*0082*/ 	.short	(.L_27 - .L_26)


	//   ....[0]....
.L_26:
        /*0084*/ 	.word	0x000006f0


	//----- nvinfo : EIATTR_REQNTID
	.align		4
.L_27:
        /*0088*/ 	.byte	0x04, 0x10
        /*008a*/ 	.short	(.L_29 - .L_28)
.L_28:
        /*008c*/ 	.word	0x00000080
        /*0090*/ 	.word	0x00000001
        /*0094*/ 	.word	0x00000001


	//----- nvinfo : EIATTR_CBANK_PARAM_SIZE
	.align		4
.L_29:
        /*0098*/ 	.byte	0x03, 0x19
        /*009a*/ 	.short	0x0034


	//----- nvinfo : EIATTR_PARAM_CBANK
	.align		4
        /*009c*/ 	.byte	0x04, 0x0a
        /*009e*/ 	.short	(.L_31 - .L_30)
	.align		4
.L_30:
        /*00a0*/ 	.word	index@(.nv.constant0.triton_poi_fused__native_batch_norm_legit_no_training_leaky_relu_6)
        /*00a4*/ 	.short	0x0210
        /*00a6*/ 	.short	0x0034


	//----- nvinfo : EIATTR_SW_WAR
	.align		4
.L_31:
        /*00a8*/ 	.byte	0x04, 0x36
        /*00aa*/ 	.short	(.L_33 - .L_32)
.L_32:
        /*00ac*/ 	.word	0x00000008
.L_33:


//--------------------- .nv.callgraph             --------------------------
	.section	.nv.callgraph,"",@"SHT_CUDA_CALLGRAPH"
	.align	4
	.sectionentsize	8
	.align		4
        /*0000*/ 	.word	0x00000000
	.align		4
        /*0004*/ 	.word	0xffffffff
	.align		4
        /*0008*/ 	.word	0x00000000
	.align		4
        /*000c*/ 	.word	0xfffffffe
	.align		4
        /*0010*/ 	.word	0x00000000
	.align		4
        /*0014*/ 	.word	0xfffffffd
	.align		4
        /*0018*/ 	.word	0x00000000
	.align		4
        /*001c*/ 	.word	0xfffffffc


//--------------------- .nv.constant4             --------------------------
	.section	.nv.constant4,"a",@progbits
	.align	8
	.align		8
.nv.constant4:
        /*0000*/ 	.dword	_$_str
	.align		8
        /*0008*/ 	.dword	_$_str_$_2


//--------------------- .text.triton_poi_fused__native_batch_norm_legit_no_training_leaky_relu_6 --------------------------
	.section	.text.triton_poi_fused__native_batch_norm_legit_no_training_leaky_relu_6,"ax",@progbits
	.align	128
        .global         triton_poi_fused__native_batch_norm_legit_no_training_leaky_relu_6
        .type           triton_poi_fused__native_batch_norm_legit_no_training_leaky_relu_6,@function
        .size           triton_poi_fused__native_batch_norm_legit_no_training_leaky_relu_6,(.L_x_1 - triton_poi_fused__native_batch_norm_legit_no_training_leaky_relu_6)
        .other          triton_poi_fused__native_batch_norm_legit_no_training_leaky_relu_6,@"STO_CUDA_ENTRY STV_DEFAULT"
triton_poi_fused__native_batch_norm_legit_no_training_leaky_relu_6:
.text.triton_poi_fused__native_batch_norm_legit_no_training_leaky_relu_6:
[----:B------:R-:W-:Y:S01]  /*0000*/  LDC R1, c[0x0][0x28] ;  /* 0x00000a00ff017b82 */ /* 0x000fe20000000800 */
[----:B------:R-:W1:Y:S01]  /*0010*/  S2R R0, SR_TID.X ;  /* 0x0000000000007919 */ /* 0x000e620000002100 */
[----:B------:R-:W-:-:S06]  /*0020*/  ULDC.64 UR4, c[0x0][0x208] ;  /* 0x0000820000047ab9 */ /* 0x000fcc0000000a00 */
[----:B------:R-:W2:Y:S01]  /*0030*/  LDC.64 R28, c[0x0][0x220] ;  /* 0x00008800ff1c7b82 */ /* 0x000ea20000000a00 */
[----:B------:R-:W3:Y:S07]  /*0040*/  S2R R3, SR_CTAID.X ;  /* 0x0000000000037919 */ /* 0x000eee0000002500 */
[----:B------:R-:W4:Y:S08]  /*0050*/  LDC.64 R24, c[0x0][0x218] ;  /* 0x00008600ff187b82 */ /* 0x000f300000000a00 */
[----:B------:R-:W5:Y:S01]  /*0060*/  LDC.64 R12, c[0x0][0x238] ;  /* 0x00008e00ff0c7b82 */ /* 0x000f620000000a00 */
[----:B-1----:R-:W-:-:S04]  /*0070*/  SHF.L.U32 R0, R0, 0x2, RZ ;  /* 0x0000000200007819 */ /* 0x002fc800000006ff */
[----:B------:R-:W-:-:S04]  /*0080*/  LOP3.LUT R0, R0, 0x1fc, RZ, 0xc0, !PT ;  /* 0x000001fc00007812 */ /* 0x000fc800078ec0ff */
[----:B---3--:R-:W-:Y:S02]  /*0090*/  LEA R0, R3, R0, 0xa ;  /* 0x0000000003007211 */ /* 0x008fe400078e50ff */
[----:B------:R-:W1:Y:S02]  /*00a0*/  LDC.64 R2, c[0x0][0x228] ;  /* 0x00008a00ff027b82 */ /* 0x000e640000000a00 */
[----:B------:R-:W-:Y:S01]  /*00b0*/  IADD3 R4, R0, 0x200, RZ ;  /* 0x0000020000047810 */ /* 0x000fe20007ffe0ff */
[----:B------:R-:W-:-:S04]  /*00c0*/  IMAD.HI R5, R0, 0x38e38e39, RZ ;  /* 0x38e38e3900057827 */ /* 0x000fc800078e02ff */
[----:B------:R-:W-:Y:S01]  /*00d0*/  IMAD.HI R4, R4, 0x38e38e39, RZ ;  /* 0x38e38e3904047827 */ /* 0x000fe200078e02ff */
[----:B------:R-:W-:-:S04]  /*00e0*/  SHF.R.U32.HI R6, RZ, 0x1f, R5 ;  /* 0x0000001fff067819 */ /* 0x000fc80000011605 */
[----:B------:R-:W-:Y:S02]  /*00f0*/  LEA.HI.SX32 R6, R5, R6, 0x1d ;  /* 0x0000000605067211 */ /* 0x000fe400078feaff */
[----:B------:R-:W-:Y:S02]  /*0100*/  SHF.R.U32.HI R5, RZ, 0x1f, R4 ;  /* 0x0000001fff057819 */ /* 0x000fe40000011604 */
[----:B------:R-:W-:Y:S02]  /*0110*/  SHF.R.S32.HI R7, RZ, 0x1f, R6 ;  /* 0x0000001fff077819 */ /* 0x000fe40000011406 */
[----:B------:R-:W-:Y:S02]  /*0120*/  LEA.HI.SX32 R5, R4, R5, 0x1d ;  /* 0x0000000504057211 */ /* 0x000fe400078feaff */
[----:B------:R-:W-:Y:S02]  /*0130*/  LEA.HI R7, R7, R6, RZ, 0x9 ;  /* 0x0000000607077211 */ /* 0x000fe400078f48ff */
[----:B------:R-:W-:-:S02]  /*0140*/  SHF.R.S32.HI R4, RZ, 0x1f, R5 ;  /* 0x0000001fff047819 */ /* 0x000fc40000011405 */
[----:B------:R-:W-:Y:S02]  /*0150*/  LOP3.LUT R7, R7, 0xfffffe00, RZ, 0xc0, !PT ;  /* 0xfffffe0007077812 */ /* 0x000fe400078ec0ff */
[----:B------:R-:W-:Y:S02]  /*0160*/  LEA.HI R4, R4, R5, RZ, 0x9 ;  /* 0x0000000504047211 */ /* 0x000fe400078f48ff */
[----:B------:R-:W-:Y:S02]  /*0170*/  IADD3 R15, R6, -R7, RZ ;  /* 0x80000007060f7210 */ /* 0x000fe40007ffe0ff */
[----:B------:R-:W-:-:S03]  /*0180*/  LOP3.LUT R4, R4, 0xfffffe00, RZ, 0xc0, !PT ;  /* 0xfffffe0004047812 */ /* 0x000fc600078ec0ff */
[----:B-1----:R-:W-:Y:S01]  /*0190*/  IMAD.WIDE R8, R15, 0x4, R2 ;  /* 0x000000040f087825 */ /* 0x002fe200078e0202 */
[----:B------:R-:W-:-:S04]  /*01a0*/  IADD3 R23, R5, -R4, RZ ;  /* 0x8000000405177210 */ /* 0x000fc80007ffe0ff */
[----:B------:R-:W3:Y:S01]  /*01b0*/  LDG.E.EL R19, desc[UR4][R8.64] ;  /* 0x0000000408137981 */ /* 0x000ee2000c2e1900 */
[----:B------:R-:W-:Y:S02]  /*01c0*/  IMAD.WIDE R10, R23, 0x4, R2 ;  /* 0x00000004170a7825 */ /* 0x000fe400078e0202 */
[----:B------:R-:W1:Y:S03]  /*01d0*/  LDC.64 R2, c[0x0][0x230] ;  /* 0x00008c00ff027b82 */ /* 0x000e660000000a00 */
[----:B------:R-:W3:Y:S01]  /*01e0*/  LDG.E.EL R18, desc[UR4][R10.64] ;  /* 0x000000040a127981 */ /* 0x000ee2000c2e1900 */
[----:B--2---:R-:W-:-:S04]  /*01f0*/  IMAD.WIDE R26, R15, 0x4, R28 ;  /* 0x000000040f1a7825 */ /* 0x004fc800078e021c */
[----:B----4-:R-:W-:Y:S01]  /*0200*/  IMAD.WIDE R24, R0, 0x4, R24 ;  /* 0x0000000400187825 */ /* 0x010fe200078e0218 */
[----:B------:R-:W2:Y:S04]  /*0210*/  LDG.E.EL R20, desc[UR4][R26.64] ;  /* 0x000000041a147981 */ /* 0x000ea8000c2e1900 */
[----:B------:R-:W2:Y:S01]  /*0220*/  LDG.E.128 R4, desc[UR4][R24.64] ;  /* 0x0000000418047981 */ /* 0x000ea2000c1e1d00 */
[----:B------:R-:W-:-:S03]  /*0230*/  IMAD.WIDE R28, R23, 0x4, R28 ;  /* 0x00000004171c7825 */ /* 0x000fc600078e021c */
[----:B------:R-:W4:Y:S04]  /*0240*/  LDG.E.128 R8, desc[UR4][R24.64+0x800] ;  /* 0x0008000418087981 */ /* 0x000f28000c1e1d00 */
[----:B------:R-:W4:Y:S01]  /*0250*/  LDG.E.EL R21, desc[UR4][R28.64] ;  /* 0x000000041c157981 */ /* 0x000f22000c2e1900 */
[----:B01----:R-:W-:-:S04]  /*0260*/  IMAD.WIDE R16, R15, 0x4, R2 ;  /* 0x000000040f107825 */ /* 0x003fc800078e0202 */
[----:B-----5:R-:W-:Y:S02]  /*0270*/  IMAD.WIDE R14, R15, 0x4, R12 ;  /* 0x000000040f0e7825 */ /* 0x020fe400078e020c */
[----:B------:R-:W5:Y:S04]  /*0280*/  LDG.E.EL R16, desc[UR4][R16.64] ;  /* 0x0000000410107981 */ /* 0x000f68000c2e1900 */
[----:B------:R0:W5:Y:S01]  /*0290*/  LDG.E.EL R15, desc[UR4][R14.64] ;  /* 0x000000040e0f7981 */ /* 0x000162000c2e1900 */
[----:B------:R-:W-:-:S04]  /*02a0*/  IMAD.WIDE R2, R23, 0x4, R2 ;  /* 0x0000000417027825 */ /* 0x000fc800078e0202 */
[----:B------:R-:W-:Y:S02]  /*02b0*/  IMAD.WIDE R12, R23, 0x4, R12 ;  /* 0x00000004170c7825 */ /* 0x000fe400078e020c */
[----:B------:R1:W4:Y:S04]  /*02c0*/  LDG.E.EL R2, desc[UR4][R2.64] ;  /* 0x0000000402027981 */ /* 0x000328000c2e1900 */
[----:B------:R1:W4:Y:S01]  /*02d0*/  LDG.E.EL R13, desc[UR4][R12.64] ;  /* 0x000000040c0d7981 */ /* 0x000322000c2e1900 */
[----:B0-----:R-:W-:Y:S01]  /*02e0*/  HFMA2.MMA R14, -RZ, RZ, 1.625, 0 ;  /* 0x3e800000ff0e7435 */ /* 0x001fe200000001ff */
[----:B---3--:R-:W-:-:S04]  /*02f0*/  FADD R19, R19, 9.9999997473787516356e-06 ;  /* 0x3727c5ac13137421 */ /* 0x008fc80000000000 */
[----:B------:R-:W0:Y:S01]  /*0300*/  MUFU.SQRT R22, R19 ;  /* 0x0000001300167308 */ /* 0x000e220000002000 */
[----:B------:R-:W-:-:S07]  /*0310*/  FADD R18, R18, 9.9999997473787516356e-06 ;  /* 0x3727c5ac12127421 */ /* 0x000fce0000000000 */
[----:B------:R-:W3:Y:S01]  /*0320*/  MUFU.SQRT R23, R18 ;  /* 0x0000001200177308 */ /* 0x000ee20000002000 */
[C---:B0-----:R-:W-:Y:S02]  /*0330*/  FSETP.GT.AND P0, PT, R22.reuse, 8.50705917302346158658e+37, PT ;  /* 0x7e8000001600780b */ /* 0x041fe40003f04000 */
[----:B------:R-:W-:Y:S02]  /*0340*/  FSETP.GEU.AND P2, PT, R22, 1.175494350822287508e-38, PT ;  /* 0x008000001600780b */ /* 0x000fe40003f4e000 */
[C---:B---3--:R-:W-:Y:S02]  /*0350*/  FSETP.GT.AND P1, PT, R23.reuse, 8.50705917302346158658e+37, PT ;  /* 0x7e8000001700780b */ /* 0x048fe40003f24000 */
[----:B------:R-:W-:-:S07]  /*0360*/  FSETP.GEU.AND P3, PT, R23, 1.175494350822287508e-38, PT ;  /* 0x008000001700780b */ /* 0x000fce0003f6e000 */
[----:B------:R-:W-:-:S04]  /*0370*/  @P0 FMUL R22, R22, 0.25 ;  /* 0x3e80000016160820 */ /* 0x000fc80000400000 */
[----:B------:R-:W-:Y:S01]  /*0380*/  @!P2 FMUL R22, R22, 16777216 ;  /* 0x4b8000001616a820 */ /* 0x000fe20000400000 */
[----:B------:R-:W-:-:S04]  /*0390*/  @P1 FMUL R23, R23, 0.25 ;  /* 0x3e80000017171820 */ /* 0x000fc80000400000 */
[----:B------:R-:W-:Y:S01]  /*03a0*/  @!P3 FMUL R23, R23, 16777216 ;  /* 0x4b8000001717b820 */ /* 0x000fe20000400000 */
[----:B------:R-:W0:Y:S01]  /*03b0*/  MUFU.RCP R22, R22 ;  /* 0x0000001600167308 */ /* 0x000e220000001000 */
[----:B-1----:R-:W-:-:S07]  /*03c0*/  FSEL R3, R14, 1, P0 ;  /* 0x3f8000000e037808 */ /* 0x002fce0000000000 */
[----:B------:R-:W1:Y:S01]  /*03d0*/  MUFU.RCP R23, R23 ;  /* 0x0000001700177308 */ /* 0x000e620000001000 */
[----:B------:R-:W-:Y:S01]  /*03e0*/  FSEL R14, R14, 1, P1 ;  /* 0x3f8000000e0e7808 */ /* 0x000fe20000800000 */
[----:B------:R-:W-:Y:S01]  /*03f0*/  @!P2 FMUL R3, R3, 16777216 ;  /* 0x4b8000000303a820 */ /* 0x000fe20000400000 */
[----:B--2---:R-:W-:-:S03]  /*0400*/  FADD R19, R7, -R20 ;  /* 0x8000001407137221 */ /* 0x004fc60000000000 */
[----:B------:R-:W-:Y:S01]  /*0410*/  @!P3 FMUL R14, R14, 16777216 ;  /* 0x4b8000000e0eb820 */ /* 0x000fe20000400000 */
[----:B0-----:R-:W-:Y:S01]  /*0420*/  FMUL R12, R22, R3 ;  /* 0x00000003160c7220 */ /* 0x001fe20000400000 */
[--C-:B------:R-:W-:Y:S01]  /*0430*/  FADD R7, R5, -R20.reuse ;  /* 0x8000001405077221 */ /* 0x100fe20000000000 */
[--C-:B------:R-:W-:Y:S01]  /*0440*/  FADD R17, R6, -R20.reuse ;  /* 0x8000001406117221 */ /* 0x100fe20000000000 */
[----:B------:R-:W-:Y:S01]  /*0450*/  FADD R5, R4, -R20 ;  /* 0x8000001404057221 */ /* 0x000fe20000000000 */
[----:B-1----:R-:W-:Y:S01]  /*0460*/  FMUL R3, R23, R14 ;  /* 0x0000000e17037220 */ /* 0x002fe20000400000 */
[C---:B------:R-:W-:Y:S01]  /*0470*/  FMUL R14, R12.reuse, R19 ;  /* 0x000000130c0e7220 */ /* 0x040fe20000400000 */
[C---:B------:R-:W-:Y:S01]  /*0480*/  FMUL R20, R12.reuse, R7 ;  /* 0x000000070c147220 */ /* 0x040fe20000400000 */
[C---:B------:R-:W-:Y:S01]  /*0490*/  FMUL R6, R12.reuse, R17 ;  /* 0x000000110c067220 */ /* 0x040fe20000400000 */
[----:B------:R-:W-:Y:S01]  /*04a0*/  FMUL R5, R12, R5 ;  /* 0x000000050c057220 */ /* 0x000fe20000400000 */
[----:B-----5:R-:W-:Y:S01]  /*04b0*/  FFMA R7, R16, R14, R15 ;  /* 0x0000000e10077223 */ /* 0x020fe2000000000f */
[--C-:B----4-:R-:W-:Y:S01]  /*04c0*/  FADD R8, R8, -R21.reuse ;  /* 0x8000001508087221 */ /* 0x110fe20000000000 */
[--C-:B------:R-:W-:Y:S01]  /*04d0*/  FADD R12, R11, -R21.reuse ;  /* 0x800000150b0c7221 */ /* 0x100fe20000000000 */
[--C-:B------:R-:W-:Y:S01]  /*04e0*/  FADD R4, R9, -R21.reuse ;  /* 0x8000001509047221 */ /* 0x100fe20000000000 */
[----:B------:R-:W-:Y:S01]  /*04f0*/  FADD R10, R10, -R21 ;  /* 0x800000150a0a7221 */ /* 0x000fe20000000000 */
[----:B------:R-:W-:Y:S01]  /*0500*/  FSETP.GT.AND P6, PT, R7, RZ, PT ;  /* 0x000000ff0700720b */ /* 0x000fe20003fc4000 */
[----:B------:R-:W0:Y:S01]  /*0510*/  LDC.64 R18, c[0x0][0x210] ;  /* 0x00008400ff127b82 */ /* 0x000e220000000a00 */
[C---:B------:R-:W-:Y:S01]  /*0520*/  FMUL R12, R3.reuse, R12 ;  /* 0x0000000c030c7220 */ /* 0x040fe20000400000 */
[C---:B------:R-:W-:Y:S01]  /*0530*/  FMUL R10, R3.reuse, R10 ;  /* 0x0000000a030a7220 */ /* 0x040fe20000400000 */
[C---:B------:R-:W-:Y:S01]  /*0540*/  FMUL R14, R3.reuse, R4 ;  /* 0x00000004030e7220 */ /* 0x040fe20000400000 */
[----:B------:R-:W-:Y:S01]  /*0550*/  FMUL R8, R3, R8 ;  /* 0x0000000803087220 */ /* 0x000fe20000400000 */
[C-C-:B------:R-:W-:Y:S01]  /*0560*/  FFMA R4, R16.reuse, R5, R15.reuse ;  /* 0x0000000510047223 */ /* 0x140fe2000000000f */
[C-C-:B------:R-:W-:Y:S01]  /*0570*/  FFMA R5, R16.reuse, R20, R15.reuse ;  /* 0x0000001410057223 */ /* 0x140fe2000000000f */
[----:B------:R-:W-:Y:S01]  /*0580*/  FFMA R6, R16, R6, R15 ;  /* 0x0000000610067223 */ /* 0x000fe2000000000f */
[C-C-:B------:R-:W-:Y:S01]  /*0590*/  FFMA R8, R2.reuse, R8, R13.reuse ;  /* 0x0000000802087223 */ /* 0x140fe2000000000d */
[C-C-:B------:R-:W-:Y:S01]  /*05a0*/  FFMA R9, R2.reuse, R14, R13.reuse ;  /* 0x0000000e02097223 */ /* 0x140fe2000000000d */
[C-C-:B------:R-:W-:Y:S01]  /*05b0*/  FFMA R11, R2.reuse, R12, R13.reuse ;  /* 0x0000000c020b7223 */ /* 0x140fe2000000000d */
[----:B------:R-:W-:Y:S01]  /*05c0*/  FFMA R10, R2, R10, R13 ;  /* 0x0000000a020a7223 */ /* 0x000fe2000000000d */
[----:B------:R-:W-:Y:S01]  /*05d0*/  @!P6 FMUL R7, R7, 0.20000000298023223877 ;  /* 0x3e4ccccd0707e820 */ /* 0x000fe20000400000 */
[----:B------:R-:W-:-:S02]  /*05e0*/  FSETP.GT.AND P0, PT, R6, RZ, PT ;  /* 0x000000ff0600720b */ /* 0x000fc40003f04000 */
[----:B------:R-:W-:Y:S02]  /*05f0*/  FSETP.GT.AND P1, PT, R5, RZ, PT ;  /* 0x000000ff0500720b */ /* 0x000fe40003f24000 */
[----:B------:R-:W-:Y:S02]  /*0600*/  FSETP.GT.AND P2, PT, R4, RZ, PT ;  /* 0x000000ff0400720b */ /* 0x000fe40003f44000 */
[----:B------:R-:W-:Y:S02]  /*0610*/  FSETP.GT.AND P3, PT, R11, RZ, PT ;  /* 0x000000ff0b00720b */ /* 0x000fe40003f64000 */
[----:B------:R-:W-:Y:S02]  /*0620*/  FSETP.GT.AND P4, PT, R10, RZ, PT ;  /* 0x000000ff0a00720b */ /* 0x000fe40003f84000 */
[----:B------:R-:W-:Y:S02]  /*0630*/  FSETP.GT.AND P5, PT, R8, RZ, PT ;  /* 0x000000ff0800720b */ /* 0x000fe40003fa4000 */
[----:B------:R-:W-:Y:S01]  /*0640*/  FSETP.GT.AND P6, PT, R9, RZ, PT ;  /* 0x000000ff0900720b */ /* 0x000fe20003fc4000 */
[----:B0-----:R-:W-:-:S04]  /*0650*/  IMAD.WIDE R18, R0, 0x4, R18 ;  /* 0x0000000400127825 */ /* 0x001fc800078e0212 */
[----:B------:R-:W-:Y:S01]  /*0660*/  @!P0 FMUL R6, R6, 0.20000000298023223877 ;  /* 0x3e4ccccd06068820 */ /* 0x000fe20000400000 */
[----:B------:R-:W-:Y:S01]  /*0670*/  @!P1 FMUL R5, R5, 0.20000000298023223877 ;  /* 0x3e4ccccd05059820 */ /* 0x000fe20000400000 */
[----:B------:R-:W-:Y:S01]  /*0680*/  @!P2 FMUL R4, R4, 0.20000000298023223877 ;  /* 0x3e4ccccd0404a820 */ /* 0x000fe20000400000 */
[----:B------:R-:W-:Y:S01]  /*0690*/  @!P3 FMUL R11, R11, 0.20000000298023223877 ;  /* 0x3e4ccccd0b0bb820 */ /* 0x000fe20000400000 */
[----:B------:R-:W-:Y:S02]  /*06a0*/  @!P4 FMUL R10, R10, 0.20000000298023223877 ;  /* 0x3e4ccccd0a0ac820 */ /* 0x000fe40000400000 */
[----:B------:R-:W-:Y:S02]  /*06b0*/  @!P5 FMUL R8, R8, 0.20000000298023223877 ;  /* 0x3e4ccccd0808d820 */ /* 0x000fe40000400000 */
[----:B------:R-:W-:Y:S01]  /*06c0*/  @!P6 FMUL R9, R9, 0.20000000298023223877 ;  /* 0x3e4ccccd0909e820 */ /* 0x000fe20000400000 */
[----:B------:R-:W-:Y:S04]  /*06d0*/  STG.E.128 desc[UR4][R18.64], R4 ;  /* 0x0000000412007986 */ /* 0x000fe8000c101d04 */
[----:B------:R-:W-:Y:S01]  /*06e0*/  STG.E.128 desc[UR4][R18.64+0x800], R8 ;  /* 0x0008000812007986 */ /* 0x000fe2000c101d04 */
[----:B------:R-:W-:Y:S05]  /*06f0*/  EXIT ;  /* 0x000000000000794d */ /* 0x000fea0003800000 */
.L_x_0:
[----:B------:R-:W-:-:S00]  /*0700*/  BRA `(.L_x_0) ;  /* 0xfffffffc00fc7947 */ /* 0x000fc0000383ffff */
[----:B------:R-:W-:-:S00]  /*0710*/  NOP ;  /* 0x0000000000007918 */ /* 0x000fc00000000000 */
        /* <DEDUP_REMOVED lines=14> */
.L_x_1:


//--------------------- .nv.global.init           --------------------------
	.section	.nv.global.init,"aw",@progbits
.nv.global.init:
	.type		_$_str,@object
	.size		_$_str,(_$_str_$_2 - _$_str)
_$_str:
        /*0000*/ 	.byte	0x5f, 0x5f, 0x43, 0x55, 0x44, 0x41, 0x5f, 0x46, 0x54, 0x5a, 0x00
	.type		_$_str_$_2,@object
	.size		_$_str_$_2,(.L_1 - _$_str_$_2)
_$_str_$_2:
        /*000b*/ 	.byte	0x5f, 0x5f, 0x43, 0x55, 0x44, 0x41, 0x5f, 0x50, 0x52, 0x45, 0x43, 0x5f, 0x53, 0x51, 0x52, 0x54
        /*001b*/ 	.byte	0x00
.L_1:


//--------------------- .nv.constant0.triton_poi_fused__native_batch_norm_legit_no_training_leaky_relu_6 --------------------------
	.section	.nv.constant0.triton_poi_fused__native_batch_norm_legit_no_training_leaky_relu_6,"a",@progbits
	.sectionflags	@""
	.align	4
.nv.constant0.triton_poi_fused__native_batch_norm_legit_no_training_leaky_relu_6:
	.zero		580
